//
// Generated by NVIDIA NVVM Compiler
//
// Compiler Build ID: CL-36424714
// Cuda compilation tools, release 13.0, V13.0.88
// Based on NVVM 20.0.0
//

.version 9.0
.target sm_100
.address_size 64

	// .globl	_Z19reduce_sum_kernel_1PiS_i
.extern .shared .align 16 .b8 a[];

.visible .entry _Z19reduce_sum_kernel_1PiS_i(
	.param .u64 .ptr .align 1 _Z19reduce_sum_kernel_1PiS_i_param_0,
	.param .u64 .ptr .align 1 _Z19reduce_sum_kernel_1PiS_i_param_1,
	.param .u32 _Z19reduce_sum_kernel_1PiS_i_param_2
)
{
	.reg .pred 	%p<5>;
	.reg .b32 	%r<18>;
	.reg .b64 	%rd<9>;

	ld.param.u64 	%rd2, [_Z19reduce_sum_kernel_1PiS_i_param_0];
	ld.param.u64 	%rd1, [_Z19reduce_sum_kernel_1PiS_i_param_1];
	cvta.to.global.u64 	%rd3, %rd2;
	mov.u32 	%r1, %tid.x;
	mov.u32 	%r2, %ctaid.x;
	mov.u32 	%r17, %ntid.x;
	mad.lo.s32 	%r7, %r2, %r17, %r1;
	mul.wide.s32 	%rd4, %r7, 4;
	add.s64 	%rd5, %rd3, %rd4;
	ld.global.u32 	%r8, [%rd5];
	shl.b32 	%r9, %r1, 2;
	mov.u32 	%r10, a;
	add.s32 	%r4, %r10, %r9;
	st.shared.u32 	[%r4], %r8;
	bar.sync 	0;
	setp.lt.u32 	%p1, %r17, 2;
	@%p1 bra 	$L__BB0_4;
$L__BB0_1:
	shr.u32 	%r6, %r17, 1;
	setp.ge.u32 	%p2, %r1, %r6;
	@%p2 bra 	$L__BB0_3;
	shl.b32 	%r11, %r6, 2;
	add.s32 	%r12, %r4, %r11;
	ld.shared.u32 	%r13, [%r12];
	ld.shared.u32 	%r14, [%r4];
	add.s32 	%r15, %r14, %r13;
	st.shared.u32 	[%r4], %r15;
	bar.sync 	0;
$L__BB0_3:
	setp.gt.u32 	%p3, %r17, 3;
	mov.u32 	%r17, %r6;
	@%p3 bra 	$L__BB0_1;
$L__BB0_4:
	setp.ne.s32 	%p4, %r1, 0;
	@%p4 bra 	$L__BB0_6;
	ld.shared.u32 	%r16, [a];
	cvta.to.global.u64 	%rd6, %rd1;
	mul.wide.u32 	%rd7, %r2, 4;
	add.s64 	%rd8, %rd6, %rd7;
	st.global.u32 	[%rd8], %r16;
$L__BB0_6:
	ret;

}
	// .globl	_Z17reduce_sum_kernelPiS_i
.visible .entry _Z17reduce_sum_kernelPiS_i(
	.param .u64 .ptr .align 1 _Z17reduce_sum_kernelPiS_i_param_0,
	.param .u64 .ptr .align 1 _Z17reduce_sum_kernelPiS_i_param_1,
	.param .u32 _Z17reduce_sum_kernelPiS_i_param_2
)
{
	.reg .pred 	%p<5>;
	.reg .b32 	%r<21>;
	.reg .b64 	%rd<9>;

	ld.param.u64 	%rd2, [_Z17reduce_sum_kernelPiS_i_param_0];
	ld.param.u64 	%rd1, [_Z17reduce_sum_kernelPiS_i_param_1];
	cvta.to.global.u64 	%rd3, %rd2;
	mov.u32 	%r1, %tid.x;
	mov.u32 	%r2, %ctaid.x;
	mov.u32 	%r3, %ntid.x;
	mad.lo.s32 	%r7, %r2, %r3, %r1;
	mul.wide.s32 	%rd4, %r7, 4;
	add.s64 	%rd5, %rd3, %rd4;
	ld.global.u32 	%r8, [%rd5];
	shl.b32 	%r9, %r1, 2;
	mov.u32 	%r10, a;
	add.s32 	%r4, %r10, %r9;
	st.shared.u32 	[%r4], %r8;
	bar.sync 	0;
	setp.lt.u32 	%p1, %r3, 2;
	@%p1 bra 	$L__BB1_5;
	mov.b32 	%r20, 1;
$L__BB1_2:
	shl.b32 	%r6, %r20, 1;
	add.s32 	%r12, %r6, -1;
	and.b32  	%r13, %r12, %r1;
	setp.ne.s32 	%p2, %r13, 0;
	@%p2 bra 	$L__BB1_4;
	shl.b32 	%r14, %r20, 2;
	add.s32 	%r15, %r4, %r14;
	ld.shared.u32 	%r16, [%r15];
	ld.shared.u32 	%r17, [%r4];
	add.s32 	%r18, %r17, %r16;
	st.shared.u32 	[%r4], %r18;
	bar.sync 	0;
$L__BB1_4:
	setp.lt.u32 	%p3, %r6, %r3;
	mov.u32 	%r20, %r6;
	@%p3 bra 	$L__BB1_2;
$L__BB1_5:
	setp.ne.s32 	%p4, %r1, 0;
	@%p4 bra 	$L__BB1_7;
	ld.shared.u32 	%r19, [a];
	cvta.to.global.u64 	%rd6, %rd1;
	mul.wide.u32 	%rd7, %r2, 4;
	add.s64 	%rd8, %rd6, %rd7;
	st.global.u32 	[%rd8], %r19;
$L__BB1_7:
	ret;

}


// ===== COMPILED SASS (sm_100) =====

	.target	sm_100

	.elftype	@"ET_EXEC"


//--------------------- .note.nv.tkinfo           --------------------------
	.section	.note.nv.tkinfo,"",@"SHT_NOTE"
	.sectionflags	@"SHF_NOTE_NV_TKINFO"
	.tkinfo
        /*0018*/ 	.word	0x00000002
        /*0030*/ 	.string	""
        /*0030*/ 	.string	"ptxas"
        /*0030*/ 	.string	"Cuda compilation tools, release 13.0, V13.0.88"
        /*0030*/ 	.string	"Build cuda_13.0.r13.0/compiler.36424714_0"
        /*0030*/ 	.string	"-arch sm_100 -m 64 "



//--------------------- .note.nv.cuinfo           --------------------------
	.section	.note.nv.cuinfo,"",@"SHT_NOTE"
	.sectionflags	@"SHF_NOTE_NV_CUINFO"
        /*0018*/ 	.short	0x0002
        /*001a*/ 	.short	0x0064
        /*001c*/ 	.short	0x0082
	.zero		2


//--------------------- .nv.info                  --------------------------
	.section	.nv.info,"",@"SHT_CUDA_INFO"
	.align	4


	//----- nvinfo : EIATTR_REGCOUNT
	.align		4
        /*0000*/ 	.byte	0x04, 0x2f
        /*0002*/ 	.short	(.L_1 - .L_0)
	.align		4
.L_0:
        /*0004*/ 	.word	index@(_Z19reduce_sum_kernel_1PiS_i)
        /*0008*/ 	.word	0x0000000b


	//----- nvinfo : EIATTR_FRAME_SIZE
	.align		4
.L_1:
        /*000c*/ 	.byte	0x04, 0x11
        /*000e*/ 	.short	(.L_3 - .L_2)
	.align		4
.L_2:
        /*0010*/ 	.word	index@(_Z19reduce_sum_kernel_1PiS_i)
        /*0014*/ 	.word	0x00000000


	//----- nvinfo : EIATTR_REGCOUNT
	.align		4
.L_3:
        /*0018*/ 	.byte	0x04, 0x2f
        /*001a*/ 	.short	(.L_5 - .L_4)
	.align		4
.L_4:
        /*001c*/ 	.word	index@(_Z17reduce_sum_kernelPiS_i)
        /*0020*/ 	.word	0x0000000b


	//----- nvinfo : EIATTR_FRAME_SIZE
	.align		4
.L_5:
        /*0024*/ 	.byte	0x04, 0x11
        /*0026*/ 	.short	(.L_7 - .L_6)
	.align		4
.L_6:
        /*0028*/ 	.word	index@(_Z17reduce_sum_kernelPiS_i)
        /*002c*/ 	.word	0x00000000


	//----- nvinfo : EIATTR_MIN_STACK_SIZE
	.align		4
.L_7:
        /*0030*/ 	.byte	0x04, 0x12
        /*0032*/ 	.short	(.L_9 - .L_8)
	.align		4
.L_8:
        /*0034*/ 	.word	index@(_Z17reduce_sum_kernelPiS_i)
        /*0038*/ 	.word	0x00000000


	//----- nvinfo : EIATTR_MIN_STACK_SIZE
	.align		4
.L_9:
        /*003c*/ 	.byte	0x04, 0x12
        /*003e*/ 	.short	(.L_11 - .L_10)
	.align		4
.L_10:
        /*0040*/ 	.word	index@(_Z19reduce_sum_kernel_1PiS_i)
        /*0044*/ 	.word	0x00000000
.L_11:


//--------------------- .nv.compat                --------------------------
	.section	.nv.compat,"",@"SHT_CUDA_COMPAT_INFO"
	.align	4
        /*0000*/ 	.byte	0x02, 0x09, 0x00, 0x00, 0x02, 0x02, 0x01, 0x00, 0x02, 0x05, 0x05, 0x00, 0x03, 0x07, 0x01, 0x01
        /*0010*/ 	.byte	0x02, 0x03, 0x00, 0x00, 0x02, 0x06, 0x01, 0x00, 0x04, 0x0b, 0x08, 0x00, 0x09, 0x00, 0x00, 0x00
        /*0020*/ 	.byte	0x00, 0x00, 0x00, 0x00


//--------------------- .nv.info._Z17reduce_sum_kernelPiS_i --------------------------
	.section	.nv.info._Z17reduce_sum_kernelPiS_i,"",@"SHT_CUDA_INFO"
	.sectionflags	@""
	.align	4


	//----- nvinfo : EIATTR_CUDA_API_VERSION
	.align		4
        /*0000*/ 	.byte	0x04, 0x37
        /*0002*/ 	.short	(.L_13 - .L_12)
.L_12:
        /*0004*/ 	.word	0x00000082


	//----- nvinfo : EIATTR_KPARAM_INFO
	.align		4
.L_13:
        /*0008*/ 	.byte	0x04, 0x17
        /*000a*/ 	.short	(.L_15 - .L_14)
.L_14:
        /*000c*/ 	.word	0x00000000
        /*0010*/ 	.short	0x0002
        /*0012*/ 	.short	0x0010
        /*0014*/ 	.byte	0x00, 0xf0, 0x11, 0x00


	//----- nvinfo : EIATTR_KPARAM_INFO
	.align		4
.L_15:
        /*0018*/ 	.byte	0x04, 0x17
        /*001a*/ 	.short	(.L_17 - .L_16)
.L_16:
        /*001c*/ 	.word	0x00000000
        /*0020*/ 	.short	0x0001
        /*0022*/ 	.short	0x0008
        /*0024*/ 	.byte	0x00, 0xf5, 0x21, 0x00


	//----- nvinfo : EIATTR_KPARAM_INFO
	.align		4
.L_17:
        /*0028*/ 	.byte	0x04, 0x17
        /*002a*/ 	.short	(.L_19 - .L_18)
.L_18:
        /*002c*/ 	.word	0x00000000
        /*0030*/ 	.short	0x0000
        /*0032*/ 	.short	0x0000
        /*0034*/ 	.byte	0x00, 0xf5, 0x21, 0x00


	//----- nvinfo : EIATTR_SPARSE_MMA_MASK
	.align		4
.L_19:
        /*0038*/ 	.byte	0x03, 0x50
        /*003a*/ 	.short	0x0000


	//----- nvinfo : EIATTR_MAXREG_COUNT
	.align		4
        /*003c*/ 	.byte	0x03, 0x1b
        /*003e*/ 	.short	0x00ff


	//----- nvinfo : EIATTR_NUM_BARRIERS
	.align		4
        /*0040*/ 	.byte	0x02, 0x4c
        /*0042*/ 	.byte	0x01
	.zero		1


	//----- nvinfo : EIATTR_MERCURY_ISA_VERSION
	.align		4
        /*0044*/ 	.byte	0x03, 0x5f
        /*0046*/ 	.short	0x0101


	//----- nvinfo : EIATTR_VRC_CTA_INIT_COUNT
	.align		4
        /*0048*/ 	.byte	0x02, 0x4a
	.zero		1
	.zero		1


	//----- nvinfo : EIATTR_EXIT_INSTR_OFFSETS
	.align		4
        /*004c*/ 	.byte	0x04, 0x1c
        /*004e*/ 	.short	(.L_21 - .L_20)


	//   ....[0]....
.L_20:
        /*0050*/ 	.word	0x00000220


	//   ....[1]....
        /*0054*/ 	.word	0x000002a0


	//----- nvinfo : EIATTR_CRS_STACK_SIZE
	.align		4
.L_21:
        /*0058*/ 	.byte	0x04, 0x1e
        /*005a*/ 	.short	(.L_23 - .L_22)
.L_22:
        /*005c*/ 	.word	0x00000000


	//----- nvinfo : EIATTR_CBANK_PARAM_SIZE
	.align		4
.L_23:
        /*0060*/ 	.byte	0x03, 0x19
        /*0062*/ 	.short	0x0014


	//----- nvinfo : EIATTR_PARAM_CBANK
	.align		4
        /*0064*/ 	.byte	0x04, 0x0a
        /*0066*/ 	.short	(.L_25 - .L_24)
	.align		4
.L_24:
        /*0068*/ 	.word	index@(.nv.constant0._Z17reduce_sum_kernelPiS_i)
        /*006c*/ 	.short	0x0380
        /*006e*/ 	.short	0x0014


	//----- nvinfo : EIATTR_SW_WAR
	.align		4
.L_25:
        /*0070*/ 	.byte	0x04, 0x36
        /*0072*/ 	.short	(.L_27 - .L_26)
.L_26:
        /*0074*/ 	.word	0x00000008
.L_27:


//--------------------- .nv.info._Z19reduce_sum_kernel_1PiS_i --------------------------
	.section	.nv.info._Z19reduce_sum_kernel_1PiS_i,"",@"SHT_CUDA_INFO"
	.sectionflags	@""
	.align	4


	//----- nvinfo : EIATTR_CUDA_API_VERSION
	.align		4
        /*0000*/ 	.byte	0x04, 0x37
        /*0002*/ 	.short	(.L_29 - .L_28)
.L_28:
        /*0004*/ 	.word	0x00000082


	//----- nvinfo : EIATTR_KPARAM_INFO
	.align		4
.L_29:
        /*0008*/ 	.byte	0x04, 0x17
        /*000a*/ 	.short	(.L_31 - .L_30)
.L_30:
        /*000c*/ 	.word	0x00000000
        /*0010*/ 	.short	0x0002
        /*0012*/ 	.short	0x0010
        /*0014*/ 	.byte	0x00, 0xf0, 0x11, 0x00


	//----- nvinfo : EIATTR_KPARAM_INFO
	.align		4
.L_31:
        /*0018*/ 	.byte	0x04, 0x17
        /*001a*/ 	.short	(.L_33 - .L_32)
.L_32:
        /*001c*/ 	.word	0x00000000
        /*0020*/ 	.short	0x0001
        /*0022*/ 	.short	0x0008
        /*0024*/ 	.byte	0x00, 0xf5, 0x21, 0x00


	//----- nvinfo : EIATTR_KPARAM_INFO
	.align		4
.L_33:
        /*0028*/ 	.byte	0x04, 0x17
        /*002a*/ 	.short	(.L_35 - .L_34)
.L_34:
        /*002c*/ 	.word	0x00000000
        /*0030*/ 	.short	0x0000
        /*0032*/ 	.short	0x0000
        /*0034*/ 	.byte	0x00, 0xf5, 0x21, 0x00


	//----- nvinfo : EIATTR_SPARSE_MMA_MASK
	.align		4
.L_35:
        /*0038*/ 	.byte	0x03, 0x50
        /*003a*/ 	.short	0x0000


	//----- nvinfo : EIATTR_MAXREG_COUNT
	.align		4
        /*003c*/ 	.byte	0x03, 0x1b
        /*003e*/ 	.short	0x00ff


	//----- nvinfo : EIATTR_NUM_BARRIERS
	.align		4
        /*0040*/ 	.byte	0x02, 0x4c
        /*0042*/ 	.byte	0x01
	.zero		1


	//----- nvinfo : EIATTR_MERCURY_ISA_VERSION
	.align		4
        /*0044*/ 	.byte	0x03, 0x5f
        /*0046*/ 	.short	0x0101


	//----- nvinfo : EIATTR_VRC_CTA_INIT_COUNT
	.align		4
        /*0048*/ 	.byte	0x02, 0x4a
	.zero		1
	.zero		1


	//----- nvinfo : EIATTR_EXIT_INSTR_OFFSETS
	.align		4
        /*004c*/ 	.byte	0x04, 0x1c
        /*004e*/ 	.short	(.L_37 - .L_36)


	//   ....[0]....
.L_36:
        /*0050*/ 	.word	0x00000210


	//   ....[1]....
        /*0054*/ 	.word	0x00000290


	//----- nvinfo : EIATTR_CRS_STACK_SIZE
	.align		4
.L_37:
        /*0058*/ 	.byte	0x04, 0x1e
        /*005a*/ 	.short	(.L_39 - .L_38)
.L_38:
        /*005c*/ 	.word	0x00000000


	//----- nvinfo : EIATTR_CBANK_PARAM_SIZE
	.align		4
.L_39:
        /*0060*/ 	.byte	0x03, 0x19
        /*0062*/ 	.short	0x0014


	//----- nvinfo : EIATTR_PARAM_CBANK
	.align		4
        /*0064*/ 	.byte	0x04, 0x0a
        /*0066*/ 	.short	(.L_41 - .L_40)
	.align		4
.L_40:
        /*0068*/ 	.word	index@(.nv.constant0._Z19reduce_sum_kernel_1PiS_i)
        /*006c*/ 	.short	0x0380
        /*006e*/ 	.short	0x0014


	//----- nvinfo : EIATTR_SW_WAR
	.align		4
.L_41:
        /*0070*/ 	.byte	0x04, 0x36
        /*0072*/ 	.short	(.L_43 - .L_42)
.L_42:
        /*0074*/ 	.word	0x00000008
.L_43:


//--------------------- .nv.callgraph             --------------------------
	.section	.nv.callgraph,"",@"SHT_CUDA_CALLGRAPH"
	.align	4
	.sectionentsize	8
	.align		4
        /*0000*/ 	.word	0x00000000
	.align		4
        /*0004*/ 	.word	0xffffffff
	.align		4
        /*0008*/ 	.word	0x00000000
	.align		4
        /*000c*/ 	.word	0xfffffffe
	.align		4
        /*0010*/ 	.word	0x00000000
	.align		4
        /*0014*/ 	.word	0xfffffffd
	.align		4
        /*0018*/ 	.word	0x00000000
	.align		4
        /*001c*/ 	.word	0xfffffffc


//--------------------- .text._Z17reduce_sum_kernelPiS_i --------------------------
	.section	.text._Z17reduce_sum_kernelPiS_i,"ax",@progbits
	.align	128
        .global         _Z17reduce_sum_kernelPiS_i
        .type           _Z17reduce_sum_kernelPiS_i,@function
        .size           _Z17reduce_sum_kernelPiS_i,(.L_x_6 - _Z17reduce_sum_kernelPiS_i)
        .other          _Z17reduce_sum_kernelPiS_i,@"STO_CUDA_ENTRY STV_DEFAULT"
_Z17reduce_sum_kernelPiS_i:
.text._Z17reduce_sum_kernelPiS_i:
[----:B------:R-:W-:Y:S01]  /*0000*/  LDC R1, c[0x0][0x37c] ;  /* 0x0000df00ff017b82 */ /* 0x000fe20000000800 */
[----:B------:R-:W0:Y:S07]  /*0010*/  S2R R7, SR_TID.X ;  /* 0x0000000000077919 */ /* 0x000e2e0000002100 */
[----:B------:R-:W1:Y:S01]  /*0020*/  LDC.64 R2, c[0x0][0x380] ;  /* 0x0000e000ff027b82 */ /* 0x000e620000000a00 */
[----:B------:R-:W0:Y:S01]  /*0030*/  LDCU UR8, c[0x0][0x360] ;  /* 0x00006c00ff0877ac */ /* 0x000e220008000800 */
[----:B------:R-:W0:Y:S01]  /*0040*/  S2R R6, SR_CTAID.X ;  /* 0x0000000000067919 */ /* 0x000e220000002500 */
[----:B------:R-:W2:Y:S01]  /*0050*/  LDCU.64 UR6, c[0x0][0x358] ;  /* 0x00006b00ff0677ac */ /* 0x000ea20008000a00 */
[----:B0-----:R-:W-:-:S04]  /*0060*/  IMAD R5, R6, UR8, R7 ;  /* 0x0000000806057c24 */ /* 0x001fc8000f8e0207 */
[----:B-1----:R-:W-:-:S06]  /*0070*/  IMAD.WIDE R2, R5, 0x4, R2 ;  /* 0x0000000405027825 */ /* 0x002fcc00078e0202 */
[----:B--2---:R-:W2:Y:S01]  /*0080*/  LDG.E R2, desc[UR6][R2.64] ;  /* 0x0000000602027981 */ /* 0x004ea2000c1e1900 */
[----:B------:R-:W0:Y:S01]  /*0090*/  S2UR UR5, SR_CgaCtaId ;  /* 0x00000000000579c3 */ /* 0x000e220000008800 */
[----:B------:R-:W-:Y:S01]  /*00a0*/  UMOV UR4, 0x400 ;  /* 0x0000040000047882 */ /* 0x000fe20000000000 */
[----:B------:R-:W-:Y:S01]  /*00b0*/  UISETP.GE.U32.AND UP0, UPT, UR8, 0x2, UPT ;  /* 0x000000020800788c */ /* 0x000fe2000bf06070 */
[----:B------:R-:W-:Y:S01]  /*00c0*/  ISETP.NE.AND P0, PT, R7, RZ, PT ;  /* 0x000000ff0700720c */ /* 0x000fe20003f05270 */
[----:B0-----:R-:W-:-:S06]  /*00d0*/  ULEA UR4, UR5, UR4, 0x18 ;  /* 0x0000000405047291 */ /* 0x001fcc000f8ec0ff */
[----:B------:R-:W-:-:S05]  /*00e0*/  LEA R5, R7, UR4, 0x2 ;  /* 0x0000000407057c11 */ /* 0x000fca000f8e10ff */
[----:B--2---:R0:W-:Y:S01]  /*00f0*/  STS [R5], R2 ;  /* 0x0000000205007388 */ /* 0x0041e20000000800 */
[----:B------:R-:W-:Y:S06]  /*0100*/  BAR.SYNC.DEFER_BLOCKING 0x0 ;  /* 0x0000000000007b1d */ /* 0x000fec0000010000 */
[----:B------:R-:W-:Y:S05]  /*0110*/  BRA.U !UP0, `(.L_x_0) ;  /* 0x0000000108407547 */ /* 0x000fea000b800000 */
[----:B------:R-:W-:Y:S01]  /*0120*/  BSSY B0, `(.L_x_0) ;  /* 0x000000f000007945 */ /* 0x000fe20003800000 */
[----:B------:R-:W-:-:S07]  /*0130*/  IMAD.MOV.U32 R0, RZ, RZ, 0x1 ;  /* 0x00000001ff007424 */ /* 0x000fce00078e00ff */
.L_x_1:
[----:B------:R-:W-:-:S05]  /*0140*/  IMAD.SHL.U32 R8, R0, 0x2, RZ ;  /* 0x0000000200087824 */ /* 0x000fca00078e00ff */
[----:B0-----:R-:W-:-:S04]  /*0150*/  IADD3 R2, PT, PT, R8, -0x1, RZ ;  /* 0xffffffff08027810 */ /* 0x001fc80007ffe0ff */
[----:B------:R-:W-:-:S13]  /*0160*/  LOP3.LUT P1, RZ, R2, R7, RZ, 0xc0, !PT ;  /* 0x0000000702ff7212 */ /* 0x000fda000782c0ff */
[----:B------:R-:W-:Y:S01]  /*0170*/  @!P1 IMAD R2, R0, 0x4, R5 ;  /* 0x0000000400029824 */ /* 0x000fe200078e0205 */
[----:B------:R-:W-:Y:S01]  /*0180*/  @!P1 LDS R3, [R5] ;  /* 0x0000000005039984 */ /* 0x000fe20000000800 */
[----:B------:R-:W-:Y:S05]  /*0190*/  @!P1 WARPSYNC.ALL ;  /* 0x0000000000009948 */ /* 0x000fea0003800000 */
[----:B------:R-:W0:Y:S01]  /*01a0*/  @!P1 LDS R2, [R2] ;  /* 0x0000000002029984 */ /* 0x000e220000000800 */
[----:B------:R-:W-:Y:S02]  /*01b0*/  MOV R0, R8 ;  /* 0x0000000800007202 */ /* 0x000fe40000000f00 */
[----:B0-----:R-:W-:-:S05]  /*01c0*/  @!P1 IADD3 R4, PT, PT, R2, R3, RZ ;  /* 0x0000000302049210 */ /* 0x001fca0007ffe0ff */
[----:B------:R1:W-:Y:S01]  /*01d0*/  @!P1 STS [R5], R4 ;  /* 0x0000000405009388 */ /* 0x0003e20000000800 */
[----:B------:R-:W-:Y:S01]  /*01e0*/  @!P1 BAR.SYNC.DEFER_BLOCKING 0x0 ;  /* 0x0000000000009b1d */ /* 0x000fe20000010000 */
[----:B------:R-:W-:-:S13]  /*01f0*/  ISETP.GE.U32.AND P1, PT, R8, UR8, PT ;  /* 0x0000000808007c0c */ /* 0x000fda000bf26070 */
[----:B-1----:R-:W-:Y:S05]  /*0200*/  @!P1 BRA `(.L_x_1) ;  /* 0xfffffffc00cc9947 */ /* 0x002fea000383ffff */
[----:B------:R-:W-:Y:S05]  /*0210*/  BSYNC B0 ;  /* 0x0000000000007941 */ /* 0x000fea0003800000 */
.L_x_0:
[----:B------:R-:W-:Y:S05]  /*0220*/  @P0 EXIT ;  /* 0x000000000000094d */ /* 0x000fea0003800000 */
[----:B------:R-:W1:Y:S01]  /*0230*/  S2UR UR5, SR_CgaCtaId ;  /* 0x00000000000579c3 */ /* 0x000e620000008800 */
[----:B------:R-:W-:-:S07]  /*0240*/  UMOV UR4, 0x400 ;  /* 0x0000040000047882 */ /* 0x000fce0000000000 */
[----:B0-----:R-:W0:Y:S01]  /*0250*/  LDC.64 R2, c[0x0][0x388] ;  /* 0x0000e200ff027b82 */ /* 0x001e220000000a00 */
[----:B-1----:R-:W-:Y:S01]  /*0260*/  ULEA UR4, UR5, UR4, 0x18 ;  /* 0x0000000405047291 */ /* 0x002fe2000f8ec0ff */
[----:B0-----:R-:W-:-:S08]  /*0270*/  IMAD.WIDE.U32 R2, R6, 0x4, R2 ;  /* 0x0000000406027825 */ /* 0x001fd000078e0002 */
[----:B------:R-:W0:Y:S04]  /*0280*/  LDS R5, [UR4] ;  /* 0x00000004ff057984 */ /* 0x000e280008000800 */
[----:B0-----:R-:W-:Y:S01]  /*0290*/  STG.E desc[UR6][R2.64], R5 ;  /* 0x0000000502007986 */ /* 0x001fe2000c101906 */
[----:B------:R-:W-:Y:S05]  /*02a0*/  EXIT ;  /* 0x000000000000794d */ /* 0x000fea0003800000 */
.L_x_2:
[----:B------:R-:W-:-:S00]  /*02b0*/  BRA `(.L_x_2) ;  /* 0xfffffffc00fc7947 */ /* 0x000fc0000383ffff */
[----:B------:R-:W-:-:S00]  /*02c0*/  NOP ;  /* 0x0000000000007918 */ /* 0x000fc00000000000 */
        /* <DEDUP_REMOVED lines=11> */
.L_x_6:


//--------------------- .text._Z19reduce_sum_kernel_1PiS_i --------------------------
	.section	.text._Z19reduce_sum_kernel_1PiS_i,"ax",@progbits
	.align	128
        .global         _Z19reduce_sum_kernel_1PiS_i
        .type           _Z19reduce_sum_kernel_1PiS_i,@function
        .size           _Z19reduce_sum_kernel_1PiS_i,(.L_x_7 - _Z19reduce_sum_kernel_1PiS_i)
        .other          _Z19reduce_sum_kernel_1PiS_i,@"STO_CUDA_ENTRY STV_DEFAULT"
_Z19reduce_sum_kernel_1PiS_i:
.text._Z19reduce_sum_kernel_1PiS_i:
        /* <DEDUP_REMOVED lines=19> */
[----:B------:R-:W-:-:S07]  /*0130*/  IMAD.U32 R0, RZ, RZ, UR8 ;  /* 0x00000008ff007e24 */ /* 0x000fce000f8e00ff */
.L_x_4:
[----:B------:R-:W-:-:S04]  /*0140*/  SHF.R.U32.HI R8, RZ, 0x1, R0 ;  /* 0x00000001ff087819 */ /* 0x000fc80000011600 */
[----:B------:R-:W-:-:S13]  /*0150*/  ISETP.GE.U32.AND P1, PT, R6, R8, PT ;  /* 0x000000080600720c */ /* 0x000fda0003f26070 */
[----:B0-----:R-:W-:Y:S01]  /*0160*/  @!P1 IMAD R2, R8, 0x4, R5 ;  /* 0x0000000408029824 */ /* 0x001fe200078e0205 */
[----:B------:R-:W-:Y:S01]  /*0170*/  @!P1 LDS R3, [R5] ;  /* 0x0000000005039984 */ /* 0x000fe20000000800 */
[----:B------:R-:W-:Y:S05]  /*0180*/  @!P1 WARPSYNC.ALL ;  /* 0x0000000000009948 */ /* 0x000fea0003800000 */
[----:B------:R-:W0:Y:S02]  /*0190*/  @!P1 LDS R2, [R2] ;  /* 0x0000000002029984 */ /* 0x000e240000000800 */
[----:B0-----:R-:W-:-:S05]  /*01a0*/  @!P1 IADD3 R4, PT, PT, R2, R3, RZ ;  /* 0x0000000302049210 */ /* 0x001fca0007ffe0ff */
[----:B------:R1:W-:Y:S01]  /*01b0*/  @!P1 STS [R5], R4 ;  /* 0x0000000405009388 */ /* 0x0003e20000000800 */
[----:B------:R-:W-:Y:S01]  /*01c0*/  @!P1 BAR.SYNC.DEFER_BLOCKING 0x0 ;  /* 0x0000000000009b1d */ /* 0x000fe20000010000 */
[----:B------:R-:W-:Y:S01]  /*01d0*/  ISETP.GT.U32.AND P1, PT, R0, 0x3, PT ;  /* 0x000000030000780c */ /* 0x000fe20003f24070 */
[----:B------:R-:W-:-:S12]  /*01e0*/  IMAD.MOV.U32 R0, RZ, RZ, R8 ;  /* 0x000000ffff007224 */ /* 0x000fd800078e0008 */
[----:B-1----:R-:W-:Y:S05]  /*01f0*/  @P1 BRA `(.L_x_4) ;  /* 0xfffffffc00d01947 */ /* 0x002fea000383ffff */
[----:B------:R-:W-:Y:S05]  /*0200*/  BSYNC B0 ;  /* 0x0000000000007941 */ /* 0x000fea0003800000 */
.L_x_3:
        /* <DEDUP_REMOVED lines=9> */
.L_x_5:
        /* <DEDUP_REMOVED lines=14> */
.L_x_7:


//--------------------- .nv.shared._Z17reduce_sum_kernelPiS_i --------------------------
	.section	.nv.shared._Z17reduce_sum_kernelPiS_i,"aw",@nobits
	.sectionflags	@""
	.align	16
	.zero		1024


//--------------------- .nv.shared.reserved.0     --------------------------
	.section	.nv.shared.reserved.0,"aw",@nobits
	.weak		__nv_reservedSMEM_offset_0_alias
	.size		__nv_reservedSMEM_offset_0_alias, 0, 64
	.other		__nv_reservedSMEM_offset_0_alias,@"STO_CUDA_RESERVED_SHARED STV_DEFAULT"
__nv_reservedSMEM_offset_0_alias:
	.zero		0
	.zero		64


//--------------------- .nv.shared._Z19reduce_sum_kernel_1PiS_i --------------------------
	.section	.nv.shared._Z19reduce_sum_kernel_1PiS_i,"aw",@nobits
	.sectionflags	@""
	.align	16
	.zero		1024


//--------------------- .nv.constant0._Z17reduce_sum_kernelPiS_i --------------------------
	.section	.nv.constant0._Z17reduce_sum_kernelPiS_i,"a",@progbits
	.sectionflags	@""
	.align	4
.nv.constant0._Z17reduce_sum_kernelPiS_i:
	.zero		916


//--------------------- .nv.constant0._Z19reduce_sum_kernel_1PiS_i --------------------------
	.section	.nv.constant0._Z19reduce_sum_kernel_1PiS_i,"a",@progbits
	.sectionflags	@""
	.align	4
.nv.constant0._Z19reduce_sum_kernel_1PiS_i:
	.zero		916


//--------------------- SYMBOLS --------------------------

	.type		.nv.reservedSmem.offset0,@object
	.size		.nv.reservedSmem.offset0,0x4
	.type		.nv.reservedSmem.cap,@object
	.size		.nv.reservedSmem.cap,0x4
